//
// Generated by NVIDIA NVVM Compiler
//
// Compiler Build ID: CL-36424714
// Cuda compilation tools, release 13.0, V13.0.88
// Based on NVVM 20.0.0
//

.version 9.0
.target sm_100
.address_size 64

	// .globl	_Z11sumTrianglePfS_i

.visible .entry _Z11sumTrianglePfS_i(
	.param .u64 .ptr .align 1 _Z11sumTrianglePfS_i_param_0,
	.param .u64 .ptr .align 1 _Z11sumTrianglePfS_i_param_1,
	.param .u32 _Z11sumTrianglePfS_i_param_2
)
{
	.reg .pred 	%p<19>;
	.reg .b32 	%r<56>;
	.reg .b32 	%f<164>;
	.reg .b64 	%rd<58>;

	ld.param.u64 	%rd9, [_Z11sumTrianglePfS_i_param_0];
	ld.param.u64 	%rd10, [_Z11sumTrianglePfS_i_param_1];
	ld.param.u32 	%r38, [_Z11sumTrianglePfS_i_param_2];
	cvta.to.global.u64 	%rd1, %rd9;
	cvta.to.global.u64 	%rd2, %rd10;
	mov.u32 	%r1, %tid.x;
	setp.eq.s32 	%p1, %r1, 0;
	mov.f32 	%f154, 0f00000000;
	@%p1 bra 	$L__BB0_13;
	and.b32  	%r2, %r1, 15;
	setp.lt.u32 	%p2, %r1, 16;
	mov.f32 	%f154, 0f00000000;
	mov.b32 	%r47, 0;
	@%p2 bra 	$L__BB0_4;
	and.b32  	%r47, %r1, 1008;
	neg.s32 	%r45, %r47;
	shl.b32 	%r5, %r38, 4;
	mov.f32 	%f154, 0f00000000;
	mul.wide.s32 	%rd13, %r38, 4;
	mov.u32 	%r44, %r1;
$L__BB0_3:
	.pragma "nounroll";
	mul.wide.s32 	%rd11, %r44, 4;
	add.s64 	%rd12, %rd1, %rd11;
	ld.global.f32 	%f31, [%rd12];
	add.f32 	%f32, %f154, %f31;
	add.s64 	%rd14, %rd12, %rd13;
	ld.global.f32 	%f33, [%rd14];
	add.f32 	%f34, %f32, %f33;
	add.s64 	%rd15, %rd14, %rd13;
	ld.global.f32 	%f35, [%rd15];
	add.f32 	%f36, %f34, %f35;
	add.s64 	%rd16, %rd15, %rd13;
	ld.global.f32 	%f37, [%rd16];
	add.f32 	%f38, %f36, %f37;
	add.s64 	%rd17, %rd16, %rd13;
	ld.global.f32 	%f39, [%rd17];
	add.f32 	%f40, %f38, %f39;
	add.s64 	%rd18, %rd17, %rd13;
	ld.global.f32 	%f41, [%rd18];
	add.f32 	%f42, %f40, %f41;
	add.s64 	%rd19, %rd18, %rd13;
	ld.global.f32 	%f43, [%rd19];
	add.f32 	%f44, %f42, %f43;
	add.s64 	%rd20, %rd19, %rd13;
	ld.global.f32 	%f45, [%rd20];
	add.f32 	%f46, %f44, %f45;
	add.s64 	%rd21, %rd20, %rd13;
	ld.global.f32 	%f47, [%rd21];
	add.f32 	%f48, %f46, %f47;
	add.s64 	%rd22, %rd21, %rd13;
	ld.global.f32 	%f49, [%rd22];
	add.f32 	%f50, %f48, %f49;
	add.s64 	%rd23, %rd22, %rd13;
	ld.global.f32 	%f51, [%rd23];
	add.f32 	%f52, %f50, %f51;
	add.s64 	%rd24, %rd23, %rd13;
	ld.global.f32 	%f53, [%rd24];
	add.f32 	%f54, %f52, %f53;
	add.s64 	%rd25, %rd24, %rd13;
	ld.global.f32 	%f55, [%rd25];
	add.f32 	%f56, %f54, %f55;
	add.s64 	%rd26, %rd25, %rd13;
	ld.global.f32 	%f57, [%rd26];
	add.f32 	%f58, %f56, %f57;
	add.s64 	%rd27, %rd26, %rd13;
	ld.global.f32 	%f59, [%rd27];
	add.f32 	%f60, %f58, %f59;
	add.s64 	%rd28, %rd27, %rd13;
	ld.global.f32 	%f61, [%rd28];
	add.f32 	%f154, %f60, %f61;
	add.s32 	%r45, %r45, 16;
	add.s32 	%r44, %r44, %r5;
	setp.ne.s32 	%p3, %r45, 0;
	@%p3 bra 	$L__BB0_3;
$L__BB0_4:
	setp.eq.s32 	%p4, %r2, 0;
	@%p4 bra 	$L__BB0_13;
	and.b32  	%r11, %r1, 7;
	setp.lt.u32 	%p5, %r2, 8;
	@%p5 bra 	$L__BB0_7;
	mad.lo.s32 	%r40, %r47, %r38, %r1;
	mul.wide.s32 	%rd29, %r40, 4;
	add.s64 	%rd30, %rd1, %rd29;
	ld.global.f32 	%f63, [%rd30];
	add.f32 	%f64, %f154, %f63;
	mul.wide.s32 	%rd31, %r38, 4;
	add.s64 	%rd32, %rd30, %rd31;
	ld.global.f32 	%f65, [%rd32];
	add.f32 	%f66, %f64, %f65;
	add.s64 	%rd33, %rd32, %rd31;
	ld.global.f32 	%f67, [%rd33];
	add.f32 	%f68, %f66, %f67;
	add.s64 	%rd34, %rd33, %rd31;
	ld.global.f32 	%f69, [%rd34];
	add.f32 	%f70, %f68, %f69;
	add.s64 	%rd35, %rd34, %rd31;
	ld.global.f32 	%f71, [%rd35];
	add.f32 	%f72, %f70, %f71;
	add.s64 	%rd36, %rd35, %rd31;
	ld.global.f32 	%f73, [%rd36];
	add.f32 	%f74, %f72, %f73;
	add.s64 	%rd37, %rd36, %rd31;
	ld.global.f32 	%f75, [%rd37];
	add.f32 	%f76, %f74, %f75;
	add.s64 	%rd38, %rd37, %rd31;
	ld.global.f32 	%f77, [%rd38];
	add.f32 	%f154, %f76, %f77;
	add.s32 	%r47, %r47, 8;
$L__BB0_7:
	setp.eq.s32 	%p6, %r11, 0;
	@%p6 bra 	$L__BB0_13;
	and.b32  	%r14, %r1, 3;
	setp.lt.u32 	%p7, %r11, 4;
	@%p7 bra 	$L__BB0_10;
	mad.lo.s32 	%r41, %r47, %r38, %r1;
	mul.wide.s32 	%rd39, %r41, 4;
	add.s64 	%rd40, %rd1, %rd39;
	ld.global.f32 	%f79, [%rd40];
	add.f32 	%f80, %f154, %f79;
	mul.wide.s32 	%rd41, %r38, 4;
	add.s64 	%rd42, %rd40, %rd41;
	ld.global.f32 	%f81, [%rd42];
	add.f32 	%f82, %f80, %f81;
	add.s64 	%rd43, %rd42, %rd41;
	ld.global.f32 	%f83, [%rd43];
	add.f32 	%f84, %f82, %f83;
	add.s64 	%rd44, %rd43, %rd41;
	ld.global.f32 	%f85, [%rd44];
	add.f32 	%f154, %f84, %f85;
	add.s32 	%r47, %r47, 4;
$L__BB0_10:
	setp.eq.s32 	%p8, %r14, 0;
	@%p8 bra 	$L__BB0_13;
	mad.lo.s32 	%r50, %r47, %r38, %r1;
	neg.s32 	%r49, %r14;
$L__BB0_12:
	.pragma "nounroll";
	mul.wide.s32 	%rd45, %r50, 4;
	add.s64 	%rd46, %rd1, %rd45;
	ld.global.f32 	%f86, [%rd46];
	add.f32 	%f154, %f154, %f86;
	add.s32 	%r50, %r50, %r38;
	add.s32 	%r49, %r49, 1;
	setp.ne.s32 	%p9, %r49, 0;
	@%p9 bra 	$L__BB0_12;
$L__BB0_13:
	mul.wide.u32 	%rd47, %r1, 4;
	add.s64 	%rd48, %rd2, %rd47;
	st.global.f32 	[%rd48], %f154;
	bar.sync 	0;
	add.s32 	%r42, %r38, -1;
	setp.ne.s32 	%p10, %r1, %r42;
	@%p10 bra 	$L__BB0_27;
	and.b32  	%r23, %r38, 15;
	setp.lt.u32 	%p11, %r1, 15;
	mov.f32 	%f163, 0f00000000;
	mov.b32 	%r53, 0;
	@%p11 bra 	$L__BB0_17;
	and.b32  	%r53, %r38, 2147483632;
	neg.s32 	%r51, %r53;
	add.s64 	%rd56, %rd2, 32;
	mov.f32 	%f163, 0f00000000;
$L__BB0_16:
	.pragma "nounroll";
	ld.global.f32 	%f90, [%rd56+-32];
	add.f32 	%f91, %f163, %f90;
	ld.global.f32 	%f92, [%rd56+-28];
	add.f32 	%f93, %f91, %f92;
	ld.global.f32 	%f94, [%rd56+-24];
	add.f32 	%f95, %f93, %f94;
	ld.global.f32 	%f96, [%rd56+-20];
	add.f32 	%f97, %f95, %f96;
	ld.global.f32 	%f98, [%rd56+-16];
	add.f32 	%f99, %f97, %f98;
	ld.global.f32 	%f100, [%rd56+-12];
	add.f32 	%f101, %f99, %f100;
	ld.global.f32 	%f102, [%rd56+-8];
	add.f32 	%f103, %f101, %f102;
	ld.global.f32 	%f104, [%rd56+-4];
	add.f32 	%f105, %f103, %f104;
	ld.global.f32 	%f106, [%rd56];
	add.f32 	%f107, %f105, %f106;
	ld.global.f32 	%f108, [%rd56+4];
	add.f32 	%f109, %f107, %f108;
	ld.global.f32 	%f110, [%rd56+8];
	add.f32 	%f111, %f109, %f110;
	ld.global.f32 	%f112, [%rd56+12];
	add.f32 	%f113, %f111, %f112;
	ld.global.f32 	%f114, [%rd56+16];
	add.f32 	%f115, %f113, %f114;
	ld.global.f32 	%f116, [%rd56+20];
	add.f32 	%f117, %f115, %f116;
	ld.global.f32 	%f118, [%rd56+24];
	add.f32 	%f119, %f117, %f118;
	ld.global.f32 	%f120, [%rd56+28];
	add.f32 	%f163, %f119, %f120;
	add.s32 	%r51, %r51, 16;
	add.s64 	%rd56, %rd56, 64;
	setp.ne.s32 	%p12, %r51, 0;
	@%p12 bra 	$L__BB0_16;
$L__BB0_17:
	setp.eq.s32 	%p13, %r23, 0;
	@%p13 bra 	$L__BB0_26;
	and.b32  	%r29, %r38, 7;
	setp.lt.u32 	%p14, %r23, 8;
	@%p14 bra 	$L__BB0_20;
	mul.wide.u32 	%rd49, %r53, 4;
	add.s64 	%rd50, %rd2, %rd49;
	ld.global.f32 	%f122, [%rd50];
	add.f32 	%f123, %f163, %f122;
	ld.global.f32 	%f124, [%rd50+4];
	add.f32 	%f125, %f123, %f124;
	ld.global.f32 	%f126, [%rd50+8];
	add.f32 	%f127, %f125, %f126;
	ld.global.f32 	%f128, [%rd50+12];
	add.f32 	%f129, %f127, %f128;
	ld.global.f32 	%f130, [%rd50+16];
	add.f32 	%f131, %f129, %f130;
	ld.global.f32 	%f132, [%rd50+20];
	add.f32 	%f133, %f131, %f132;
	ld.global.f32 	%f134, [%rd50+24];
	add.f32 	%f135, %f133, %f134;
	ld.global.f32 	%f136, [%rd50+28];
	add.f32 	%f163, %f135, %f136;
	add.s32 	%r53, %r53, 8;
$L__BB0_20:
	setp.eq.s32 	%p15, %r29, 0;
	@%p15 bra 	$L__BB0_26;
	and.b32  	%r32, %r38, 3;
	setp.lt.u32 	%p16, %r29, 4;
	@%p16 bra 	$L__BB0_23;
	mul.wide.u32 	%rd51, %r53, 4;
	add.s64 	%rd52, %rd2, %rd51;
	ld.global.f32 	%f138, [%rd52];
	add.f32 	%f139, %f163, %f138;
	ld.global.f32 	%f140, [%rd52+4];
	add.f32 	%f141, %f139, %f140;
	ld.global.f32 	%f142, [%rd52+8];
	add.f32 	%f143, %f141, %f142;
	ld.global.f32 	%f144, [%rd52+12];
	add.f32 	%f163, %f143, %f144;
	add.s32 	%r53, %r53, 4;
$L__BB0_23:
	setp.eq.s32 	%p17, %r32, 0;
	@%p17 bra 	$L__BB0_26;
	mul.wide.u32 	%rd53, %r53, 4;
	add.s64 	%rd57, %rd2, %rd53;
	neg.s32 	%r55, %r32;
$L__BB0_25:
	.pragma "nounroll";
	ld.global.f32 	%f145, [%rd57];
	add.f32 	%f163, %f163, %f145;
	add.s64 	%rd57, %rd57, 4;
	add.s32 	%r55, %r55, 1;
	setp.ne.s32 	%p18, %r55, 0;
	@%p18 bra 	$L__BB0_25;
$L__BB0_26:
	mul.wide.u32 	%rd54, %r38, 4;
	add.s64 	%rd55, %rd2, %rd54;
	st.global.f32 	[%rd55], %f163;
$L__BB0_27:
	ret;

}


// ===== COMPILED SASS (sm_100) =====

	.target	sm_100

	.elftype	@"ET_EXEC"


//--------------------- .note.nv.tkinfo           --------------------------
	.section	.note.nv.tkinfo,"",@"SHT_NOTE"
	.sectionflags	@"SHF_NOTE_NV_TKINFO"
	.tkinfo
        /*0018*/ 	.word	0x00000002
        /*0030*/ 	.string	""
        /*0030*/ 	.string	"ptxas"
        /*0030*/ 	.string	"Cuda compilation tools, release 13.0, V13.0.88"
        /*0030*/ 	.string	"Build cuda_13.0.r13.0/compiler.36424714_0"
        /*0030*/ 	.string	"-arch sm_100 -m 64 "



//--------------------- .note.nv.cuinfo           --------------------------
	.section	.note.nv.cuinfo,"",@"SHT_NOTE"
	.sectionflags	@"SHF_NOTE_NV_CUINFO"
        /*0018*/ 	.short	0x0002
        /*001a*/ 	.short	0x0064
        /*001c*/ 	.short	0x0082
	.zero		2


//--------------------- .nv.info                  --------------------------
	.section	.nv.info,"",@"SHT_CUDA_INFO"
	.align	4


	//----- nvinfo : EIATTR_REGCOUNT
	.align		4
        /*0000*/ 	.byte	0x04, 0x2f
        /*0002*/ 	.short	(.L_1 - .L_0)
	.align		4
.L_0:
        /*0004*/ 	.word	index@(_Z11sumTrianglePfS_i)
        /*0008*/ 	.word	0x00000020


	//----- nvinfo : EIATTR_FRAME_SIZE
	.align		4
.L_1:
        /*000c*/ 	.byte	0x04, 0x11
        /*000e*/ 	.short	(.L_3 - .L_2)
	.align		4
.L_2:
        /*0010*/ 	.word	index@(_Z11sumTrianglePfS_i)
        /*0014*/ 	.word	0x00000000


	//----- nvinfo : EIATTR_MIN_STACK_SIZE
	.align		4
.L_3:
        /*0018*/ 	.byte	0x04, 0x12
        /*001a*/ 	.short	(.L_5 - .L_4)
	.align		4
.L_4:
        /*001c*/ 	.word	index@(_Z11sumTrianglePfS_i)
        /*0020*/ 	.word	0x00000000
.L_5:


//--------------------- .nv.compat                --------------------------
	.section	.nv.compat,"",@"SHT_CUDA_COMPAT_INFO"
	.align	4
        /*0000*/ 	.byte	0x02, 0x09, 0x00, 0x00, 0x02, 0x02, 0x01, 0x00, 0x02, 0x05, 0x05, 0x00, 0x03, 0x07, 0x01, 0x01
        /*0010*/ 	.byte	0x02, 0x03, 0x00, 0x00, 0x02, 0x06, 0x01, 0x00, 0x04, 0x0b, 0x08, 0x00, 0x09, 0x00, 0x00, 0x00
        /*0020*/ 	.byte	0x00, 0x00, 0x00, 0x00


//--------------------- .nv.info._Z11sumTrianglePfS_i --------------------------
	.section	.nv.info._Z11sumTrianglePfS_i,"",@"SHT_CUDA_INFO"
	.sectionflags	@""
	.align	4


	//----- nvinfo : EIATTR_CUDA_API_VERSION
	.align		4
        /*0000*/ 	.byte	0x04, 0x37
        /*0002*/ 	.short	(.L_7 - .L_6)
.L_6:
        /*0004*/ 	.word	0x00000082


	//----- nvinfo : EIATTR_KPARAM_INFO
	.align		4
.L_7:
        /*0008*/ 	.byte	0x04, 0x17
        /*000a*/ 	.short	(.L_9 - .L_8)
.L_8:
        /*000c*/ 	.word	0x00000000
        /*0010*/ 	.short	0x0002
        /*0012*/ 	.short	0x0010
        /*0014*/ 	.byte	0x00, 0xf0, 0x11, 0x00


	//----- nvinfo : EIATTR_KPARAM_INFO
	.align		4
.L_9:
        /*0018*/ 	.byte	0x04, 0x17
        /*001a*/ 	.short	(.L_11 - .L_10)
.L_10:
        /*001c*/ 	.word	0x00000000
        /*0020*/ 	.short	0x0001
        /*0022*/ 	.short	0x0008
        /*0024*/ 	.byte	0x00, 0xf5, 0x21, 0x00


	//----- nvinfo : EIATTR_KPARAM_INFO
	.align		4
.L_11:
        /*0028*/ 	.byte	0x04, 0x17
        /*002a*/ 	.short	(.L_13 - .L_12)
.L_12:
        /*002c*/ 	.word	0x00000000
        /*0030*/ 	.short	0x0000
        /*0032*/ 	.short	0x0000
        /*0034*/ 	.byte	0x00, 0xf5, 0x21, 0x00


	//----- nvinfo : EIATTR_SPARSE_MMA_MASK
	.align		4
.L_13:
        /*0038*/ 	.byte	0x03, 0x50
        /*003a*/ 	.short	0x0000


	//----- nvinfo : EIATTR_MAXREG_COUNT
	.align		4
        /*003c*/ 	.byte	0x03, 0x1b
        /*003e*/ 	.short	0x00ff


	//----- nvinfo : EIATTR_NUM_BARRIERS
	.align		4
        /*0040*/ 	.byte	0x02, 0x4c
        /*0042*/ 	.byte	0x01
	.zero		1


	//----- nvinfo : EIATTR_MERCURY_ISA_VERSION
	.align		4
        /*0044*/ 	.byte	0x03, 0x5f
        /*0046*/ 	.short	0x0101


	//----- nvinfo : EIATTR_VRC_CTA_INIT_COUNT
	.align		4
        /*0048*/ 	.byte	0x02, 0x4a
	.zero		1
	.zero		1


	//----- nvinfo : EIATTR_EXIT_INSTR_OFFSETS
	.align		4
        /*004c*/ 	.byte	0x04, 0x1c
        /*004e*/ 	.short	(.L_15 - .L_14)


	//   ....[0]....
.L_14:
        /*0050*/ 	.word	0x00000970


	//   ....[1]....
        /*0054*/ 	.word	0x00001010


	//----- nvinfo : EIATTR_CRS_STACK_SIZE
	.align		4
.L_15:
        /*0058*/ 	.byte	0x04, 0x1e
        /*005a*/ 	.short	(.L_17 - .L_16)
.L_16:
        /*005c*/ 	.word	0x00000000


	//----- nvinfo : EIATTR_CBANK_PARAM_SIZE
	.align		4
.L_17:
        /*0060*/ 	.byte	0x03, 0x19
        /*0062*/ 	.short	0x0014


	//----- nvinfo : EIATTR_PARAM_CBANK
	.align		4
        /*0064*/ 	.byte	0x04, 0x0a
        /*0066*/ 	.short	(.L_19 - .L_18)
	.align		4
.L_18:
        /*0068*/ 	.word	index@(.nv.constant0._Z11sumTrianglePfS_i)
        /*006c*/ 	.short	0x0380
        /*006e*/ 	.short	0x0014


	//----- nvinfo : EIATTR_SW_WAR
	.align		4
.L_19:
        /*0070*/ 	.byte	0x04, 0x36
        /*0072*/ 	.short	(.L_21 - .L_20)
.L_20:
        /*0074*/ 	.word	0x00000008
.L_21:


//--------------------- .nv.callgraph             --------------------------
	.section	.nv.callgraph,"",@"SHT_CUDA_CALLGRAPH"
	.align	4
	.sectionentsize	8
	.align		4
        /*0000*/ 	.word	0x00000000
	.align		4
        /*0004*/ 	.word	0xffffffff
	.align		4
        /*0008*/ 	.word	0x00000000
	.align		4
        /*000c*/ 	.word	0xfffffffe
	.align		4
        /*0010*/ 	.word	0x00000000
	.align		4
        /*0014*/ 	.word	0xfffffffd
	.align		4
        /*0018*/ 	.word	0x00000000
	.align		4
        /*001c*/ 	.word	0xfffffffc


//--------------------- .text._Z11sumTrianglePfS_i --------------------------
	.section	.text._Z11sumTrianglePfS_i,"ax",@progbits
	.align	128
        .global         _Z11sumTrianglePfS_i
        .type           _Z11sumTrianglePfS_i,@function
        .size           _Z11sumTrianglePfS_i,(.L_x_18 - _Z11sumTrianglePfS_i)
        .other          _Z11sumTrianglePfS_i,@"STO_CUDA_ENTRY STV_DEFAULT"
_Z11sumTrianglePfS_i:
.text._Z11sumTrianglePfS_i:
[----:B------:R-:W-:Y:S01]  /*0000*/  LDC R1, c[0x0][0x37c] ;  /* 0x0000df00ff017b82 */ /* 0x000fe20000000800 */
[----:B------:R-:W0:Y:S01]  /*0010*/  S2R R0, SR_TID.X ;  /* 0x0000000000007919 */ /* 0x000e220000002100 */
[----:B------:R-:W1:Y:S01]  /*0020*/  LDCU.64 UR6, c[0x0][0x358] ;  /* 0x00006b00ff0677ac */ /* 0x000e620008000a00 */
[----:B------:R-:W-:Y:S01]  /*0030*/  BSSY.RECONVERGENT B0, `(.L_x_0) ;  /* 0x000008c000007945 */ /* 0x000fe20003800200 */
[----:B------:R-:W-:Y:S01]  /*0040*/  HFMA2 R7, -RZ, RZ, 0, 0 ;  /* 0x00000000ff077431 */ /* 0x000fe200000001ff */
[----:B0-----:R-:W-:-:S13]  /*0050*/  ISETP.NE.AND P0, PT, R0, RZ, PT ;  /* 0x000000ff0000720c */ /* 0x001fda0003f05270 */
[----:B-1----:R-:W-:Y:S05]  /*0060*/  @!P0 BRA `(.L_x_1) ;  /* 0x0000000800208947 */ /* 0x002fea0003800000 */
[C---:B------:R-:W-:Y:S01]  /*0070*/  ISETP.GE.U32.AND P0, PT, R0.reuse, 0x10, PT ;  /* 0x000000100000780c */ /* 0x040fe20003f06070 */
[----:B------:R-:W-:Y:S01]  /*0080*/  BSSY.RECONVERGENT B1, `(.L_x_2) ;  /* 0x0000040000017945 */ /* 0x000fe20003800200 */
[----:B------:R-:W-:Y:S02]  /*0090*/  LOP3.LUT R3, R0, 0xf, RZ, 0xc0, !PT ;  /* 0x0000000f00037812 */ /* 0x000fe400078ec0ff */
[----:B------:R-:W-:Y:S02]  /*00a0*/  MOV R7, RZ ;  /* 0x000000ff00077202 */ /* 0x000fe40000000f00 */
[----:B------:R-:W-:Y:S02]  /*00b0*/  ISETP.NE.AND P1, PT, R3, RZ, PT ;  /* 0x000000ff0300720c */ /* 0x000fe40003f25270 */
[----:B------:R-:W-:-:S05]  /*00c0*/  MOV R5, RZ ;  /* 0x000000ff00057202 */ /* 0x000fca0000000f00 */
[----:B------:R-:W-:Y:S06]  /*00d0*/  @!P0 BRA `(.L_x_3) ;  /* 0x0000000000e88947 */ /* 0x000fec0003800000 */
[----:B------:R-:W-:Y:S02]  /*00e0*/  LOP3.LUT R5, R0, 0x3f0, RZ, 0xc0, !PT ;  /* 0x000003f000057812 */ /* 0x000fe400078ec0ff */
[----:B------:R-:W-:Y:S02]  /*00f0*/  MOV R7, RZ ;  /* 0x000000ff00077202 */ /* 0x000fe40000000f00 */
[----:B------:R-:W-:Y:S02]  /*0100*/  MOV R4, R0 ;  /* 0x0000000000047202 */ /* 0x000fe40000000f00 */
[----:B------:R-:W-:-:S07]  /*0110*/  IADD3 R6, PT, PT, -R5, RZ, RZ ;  /* 0x000000ff05067210 */ /* 0x000fce0007ffe1ff */
.L_x_4:
[----:B------:R-:W0:Y:S08]  /*0120*/  LDC.64 R12, c[0x0][0x380] ;  /* 0x0000e000ff0c7b82 */ /* 0x000e300000000a00 */
[----:B------:R-:W1:Y:S01]  /*0130*/  LDC R9, c[0x0][0x390] ;  /* 0x0000e400ff097b82 */ /* 0x000e620000000800 */
[----:B0-----:R-:W-:-:S05]  /*0140*/  IMAD.WIDE R12, R4, 0x4, R12 ;  /* 0x00000004040c7825 */ /* 0x001fca00078e020c */
[----:B------:R0:W2:Y:S01]  /*0150*/  LDG.E R2, desc[UR6][R12.64] ;  /* 0x000000060c027981 */ /* 0x0000a2000c1e1900 */
[----:B-1----:R-:W-:-:S04]  /*0160*/  IMAD.WIDE R28, R9, 0x4, R12 ;  /* 0x00000004091c7825 */ /* 0x002fc800078e020c */
[C---:B------:R-:W-:Y:S02]  /*0170*/  IMAD.WIDE R14, R9.reuse, 0x4, R28 ;  /* 0x00000004090e7825 */ /* 0x040fe400078e021c */
[----:B------:R-:W3:Y:S02]  /*0180*/  LDG.E R28, desc[UR6][R28.64] ;  /* 0x000000061c1c7981 */ /* 0x000ee4000c1e1900 */
[C---:B------:R-:W-:Y:S02]  /*0190*/  IMAD.WIDE R22, R9.reuse, 0x4, R14 ;  /* 0x0000000409167825 */ /* 0x040fe400078e020e */
[----:B------:R1:W4:Y:S04]  /*01a0*/  LDG.E R27, desc[UR6][R14.64] ;  /* 0x000000060e1b7981 */ /* 0x000328000c1e1900 */
[----:B------:R-:W5:Y:S01]  /*01b0*/  LDG.E R26, desc[UR6][R22.64] ;  /* 0x00000006161a7981 */ /* 0x000f62000c1e1900 */
[----:B------:R-:W-:-:S05]  /*01c0*/  IMAD.WIDE R24, R9, 0x4, R22 ;  /* 0x0000000409187825 */ /* 0x000fca00078e0216 */
[----:B------:R-:W5:Y:S01]  /*01d0*/  LDG.E R11, desc[UR6][R24.64] ;  /* 0x00000006180b7981 */ /* 0x000f62000c1e1900 */
[----:B------:R-:W-:-:S05]  /*01e0*/  IMAD.WIDE R20, R9, 0x4, R24 ;  /* 0x0000000409147825 */ /* 0x000fca00078e0218 */
[----:B------:R-:W5:Y:S01]  /*01f0*/  LDG.E R10, desc[UR6][R20.64] ;  /* 0x00000006140a7981 */ /* 0x000f62000c1e1900 */
[----:B0-----:R-:W-:-:S05]  /*0200*/  IMAD.WIDE R12, R9, 0x4, R20 ;  /* 0x00000004090c7825 */ /* 0x001fca00078e0214 */
[----:B------:R0:W5:Y:S01]  /*0210*/  LDG.E R8, desc[UR6][R12.64] ;  /* 0x000000060c087981 */ /* 0x000162000c1e1900 */
[----:B------:R-:W-:-:S04]  /*0220*/  IMAD.WIDE R18, R9, 0x4, R12 ;  /* 0x0000000409127825 */ /* 0x000fc800078e020c */
[C---:B------:R-:W-:Y:S02]  /*0230*/  IMAD.WIDE R16, R9.reuse, 0x4, R18 ;  /* 0x0000000409107825 */ /* 0x040fe400078e0212 */
[----:B------:R-:W5:Y:S02]  /*0240*/  LDG.E R18, desc[UR6][R18.64] ;  /* 0x0000000612127981 */ /* 0x000f64000c1e1900 */
[C---:B-1----:R-:W-:Y:S02]  /*0250*/  IMAD.WIDE R14, R9.reuse, 0x4, R16 ;  /* 0x00000004090e7825 */ /* 0x042fe400078e0210 */
[----:B------:R-:W5:Y:S02]  /*0260*/  LDG.E R16, desc[UR6][R16.64] ;  /* 0x0000000610107981 */ /* 0x000f64000c1e1900 */
[C---:B0-----:R-:W-:Y:S02]  /*0270*/  IMAD.WIDE R12, R9.reuse, 0x4, R14 ;  /* 0x00000004090c7825 */ /* 0x041fe400078e020e */
[----:B------:R-:W5:Y:S02]  /*0280*/  LDG.E R29, desc[UR6][R14.64] ;  /* 0x000000060e1d7981 */ /* 0x000f64000c1e1900 */
[----:B------:R-:W-:-:S02]  /*0290*/  IMAD.WIDE R20, R9, 0x4, R12 ;  /* 0x0000000409147825 */ /* 0x000fc400078e020c */
[----:B------:R0:W5:Y:S02]  /*02a0*/  LDG.E R17, desc[UR6][R12.64] ;  /* 0x000000060c117981 */ /* 0x000164000c1e1900 */
[C---:B------:R-:W-:Y:S02]  /*02b0*/  IMAD.WIDE R22, R9.reuse, 0x4, R20 ;  /* 0x0000000409167825 */ /* 0x040fe400078e0214 */
[----:B------:R-:W5:Y:S02]  /*02c0*/  LDG.E R20, desc[UR6][R20.64] ;  /* 0x0000000614147981 */ /* 0x000f64000c1e1900 */
[C---:B------:R-:W-:Y:S02]  /*02d0*/  IMAD.WIDE R24, R9.reuse, 0x4, R22 ;  /* 0x0000000409187825 */ /* 0x040fe400078e0216 */
[----:B------:R-:W5:Y:S02]  /*02e0*/  LDG.E R22, desc[UR6][R22.64] ;  /* 0x0000000616167981 */ /* 0x000f64000c1e1900 */
[----:B0-----:R-:W-:-:S02]  /*02f0*/  IMAD.WIDE R12, R9, 0x4, R24 ;  /* 0x00000004090c7825 */ /* 0x001fc400078e0218 */
[----:B------:R-:W5:Y:S02]  /*0300*/  LDG.E R24, desc[UR6][R24.64] ;  /* 0x0000000618187981 */ /* 0x000f64000c1e1900 */
[----:B------:R-:W-:Y:S02]  /*0310*/  IMAD.WIDE R14, R9, 0x4, R12 ;  /* 0x00000004090e7825 */ /* 0x000fe400078e020c */
[----:B------:R-:W5:Y:S04]  /*0320*/  LDG.E R19, desc[UR6][R12.64] ;  /* 0x000000060c137981 */ /* 0x000f68000c1e1900 */
[----:B------:R-:W5:Y:S01]  /*0330*/  LDG.E R14, desc[UR6][R14.64] ;  /* 0x000000060e0e7981 */ /* 0x000f62000c1e1900 */
[----:B------:R-:W-:-:S04]  /*0340*/  IADD3 R6, PT, PT, R6, 0x10, RZ ;  /* 0x0000001006067810 */ /* 0x000fc80007ffe0ff */
[----:B------:R-:W-:Y:S02]  /*0350*/  ISETP.NE.AND P0, PT, R6, RZ, PT ;  /* 0x000000ff0600720c */ /* 0x000fe40003f05270 */
[----:B------:R-:W-:Y:S01]  /*0360*/  LEA R4, R9, R4, 0x4 ;  /* 0x0000000409047211 */ /* 0x000fe200078e20ff */
[----:B--2---:R-:W-:-:S04]  /*0370*/  FADD R7, R2, R7 ;  /* 0x0000000702077221 */ /* 0x004fc80000000000 */
[----:B---3--:R-:W-:-:S04]  /*0380*/  FADD R28, R7, R28 ;  /* 0x0000001c071c7221 */ /* 0x008fc80000000000 */
[----:B----4-:R-:W-:-:S04]  /*0390*/  FADD R27, R28, R27 ;  /* 0x0000001b1c1b7221 */ /* 0x010fc80000000000 */
[----:B-----5:R-:W-:-:S04]  /*03a0*/  FADD R26, R27, R26 ;  /* 0x0000001a1b1a7221 */ /* 0x020fc80000000000 */
[----:B------:R-:W-:-:S04]  /*03b0*/  FADD R11, R26, R11 ;  /* 0x0000000b1a0b7221 */ /* 0x000fc80000000000 */
        /* <DEDUP_REMOVED lines=10> */
[----:B------:R-:W-:Y:S01]  /*0460*/  FADD R7, R19, R14 ;  /* 0x0000000e13077221 */ /* 0x000fe20000000000 */
[----:B------:R-:W-:Y:S06]  /*0470*/  @P0 BRA `(.L_x_4) ;  /* 0xfffffffc00280947 */ /* 0x000fec000383ffff */
.L_x_3:
[----:B------:R-:W-:Y:S05]  /*0480*/  BSYNC.RECONVERGENT B1 ;  /* 0x0000000000017941 */ /* 0x000fea0003800200 */
.L_x_2:
[----:B------:R-:W-:Y:S05]  /*0490*/  @!P1 BRA `(.L_x_1) ;  /* 0x0000000400149947 */ /* 0x000fea0003800000 */
[----:B------:R-:W-:Y:S01]  /*04a0*/  ISETP.GE.U32.AND P0, PT, R3, 0x8, PT ;  /* 0x000000080300780c */ /* 0x000fe20003f06070 */
[----:B------:R-:W-:Y:S01]  /*04b0*/  BSSY.RECONVERGENT B1, `(.L_x_5) ;  /* 0x0000020000017945 */ /* 0x000fe20003800200 */
[----:B------:R-:W-:-:S04]  /*04c0*/  LOP3.LUT R4, R0, 0x7, RZ, 0xc0, !PT ;  /* 0x0000000700047812 */ /* 0x000fc800078ec0ff */
[----:B------:R-:W-:-:S07]  /*04d0*/  ISETP.NE.AND P1, PT, R4, RZ, PT ;  /* 0x000000ff0400720c */ /* 0x000fce0003f25270 */
[----:B------:R-:W-:Y:S06]  /*04e0*/  @!P0 BRA `(.L_x_6) ;  /* 0x0000000000708947 */ /* 0x000fec0003800000 */
[----:B------:R-:W0:Y:S08]  /*04f0*/  LDC R21, c[0x0][0x390] ;  /* 0x0000e400ff157b82 */ /* 0x000e300000000800 */
[----:B------:R-:W1:Y:S01]  /*0500*/  LDC.64 R2, c[0x0][0x380] ;  /* 0x0000e000ff027b82 */ /* 0x000e620000000a00 */
[----:B0-----:R-:W-:-:S04]  /*0510*/  IMAD R9, R5, R21, R0 ;  /* 0x0000001505097224 */ /* 0x001fc800078e0200 */
[----:B-1----:R-:W-:-:S04]  /*0520*/  IMAD.WIDE R2, R9, 0x4, R2 ;  /* 0x0000000409027825 */ /* 0x002fc800078e0202 */
[C---:B------:R-:W-:Y:S02]  /*0530*/  IMAD.WIDE R8, R21.reuse, 0x4, R2 ;  /* 0x0000000415087825 */ /* 0x040fe400078e0202 */
[----:B------:R-:W2:Y:S02]  /*0540*/  LDG.E R2, desc[UR6][R2.64] ;  /* 0x0000000602027981 */ /* 0x000ea4000c1e1900 */
[C---:B------:R-:W-:Y:S02]  /*0550*/  IMAD.WIDE R10, R21.reuse, 0x4, R8 ;  /* 0x00000004150a7825 */ /* 0x040fe400078e0208 */
[----:B------:R-:W3:Y:S02]  /*0560*/  LDG.E R9, desc[UR6][R8.64] ;  /* 0x0000000608097981 */ /* 0x000ee4000c1e1900 */
[C---:B------:R-:W-:Y:S02]  /*0570*/  IMAD.WIDE R12, R21.reuse, 0x4, R10 ;  /* 0x00000004150c7825 */ /* 0x040fe400078e020a */
[----:B------:R-:W4:Y:S02]  /*0580*/  LDG.E R11, desc[UR6][R10.64] ;  /* 0x000000060a0b7981 */ /* 0x000f24000c1e1900 */
[----:B------:R-:W-:-:S02]  /*0590*/  IMAD.WIDE R14, R21, 0x4, R12 ;  /* 0x00000004150e7825 */ /* 0x000fc400078e020c */
[----:B------:R-:W5:Y:S02]  /*05a0*/  LDG.E R13, desc[UR6][R12.64] ;  /* 0x000000060c0d7981 */ /* 0x000f64000c1e1900 */
[C---:B------:R-:W-:Y:S02]  /*05b0*/  IMAD.WIDE R16, R21.reuse, 0x4, R14 ;  /* 0x0000000415107825 */ /* 0x040fe400078e020e */
[----:B------:R-:W5:Y:S02]  /*05c0*/  LDG.E R15, desc[UR6][R14.64] ;  /* 0x000000060e0f7981 */ /* 0x000f64000c1e1900 */
[C---:B------:R-:W-:Y:S02]  /*05d0*/  IMAD.WIDE R18, R21.reuse, 0x4, R16 ;  /* 0x0000000415127825 */ /* 0x040fe400078e0210 */
[----:B------:R-:W5:Y:S02]  /*05e0*/  LDG.E R17, desc[UR6][R16.64] ;  /* 0x0000000610117981 */ /* 0x000f64000c1e1900 */
[----:B------:R-:W-:-:S02]  /*05f0*/  IMAD.WIDE R20, R21, 0x4, R18 ;  /* 0x0000000415147825 */ /* 0x000fc400078e0212 */
[----:B------:R-:W5:Y:S04]  /*0600*/  LDG.E R19, desc[UR6][R18.64] ;  /* 0x0000000612137981 */ /* 0x000f68000c1e1900 */
[----:B------:R-:W5:Y:S01]  /*0610*/  LDG.E R21, desc[UR6][R20.64] ;  /* 0x0000000614157981 */ /* 0x000f62000c1e1900 */
[----:B------:R-:W-:Y:S01]  /*0620*/  IADD3 R5, PT, PT, R5, 0x8, RZ ;  /* 0x0000000805057810 */ /* 0x000fe20007ffe0ff */
[----:B--2---:R-:W-:-:S04]  /*0630*/  FADD R2, R7, R2 ;  /* 0x0000000207027221 */ /* 0x004fc80000000000 */
[----:B---3--:R-:W-:-:S04]  /*0640*/  FADD R2, R2, R9 ;  /* 0x0000000902027221 */ /* 0x008fc80000000000 */
[----:B----4-:R-:W-:-:S04]  /*0650*/  FADD R2, R2, R11 ;  /* 0x0000000b02027221 */ /* 0x010fc80000000000 */
[----:B-----5:R-:W-:-:S04]  /*0660*/  FADD R2, R2, R13 ;  /* 0x0000000d02027221 */ /* 0x020fc80000000000 */
[----:B------:R-:W-:-:S04]  /*0670*/  FADD R2, R2, R15 ;  /* 0x0000000f02027221 */ /* 0x000fc80000000000 */
[----:B------:R-:W-:-:S04]  /*0680*/  FADD R2, R2, R17 ;  /* 0x0000001102027221 */ /* 0x000fc80000000000 */
[----:B------:R-:W-:-:S04]  /*0690*/  FADD R2, R2, R19 ;  /* 0x0000001302027221 */ /* 0x000fc80000000000 */
[----:B------:R-:W-:-:S07]  /*06a0*/  FADD R7, R2, R21 ;  /* 0x0000001502077221 */ /* 0x000fce0000000000 */
.L_x_6:
[----:B------:R-:W-:Y:S05]  /*06b0*/  BSYNC.RECONVERGENT B1 ;  /* 0x0000000000017941 */ /* 0x000fea0003800200 */
.L_x_5:
        /* <DEDUP_REMOVED lines=14> */
[----:B------:R-:W-:Y:S02]  /*07a0*/  IMAD.WIDE R12, R13, 0x4, R10 ;  /* 0x000000040d0c7825 */ /* 0x000fe400078e020a */
[----:B------:R-:W4:Y:S04]  /*07b0*/  LDG.E R10, desc[UR6][R10.64] ;  /* 0x000000060a0a7981 */ /* 0x000f28000c1e1900 */
[----:B------:R-:W5:Y:S01]  /*07c0*/  LDG.E R12, desc[UR6][R12.64] ;  /* 0x000000060c0c7981 */ /* 0x000f62000c1e1900 */
[----:B------:R-:W-:Y:S01]  /*07d0*/  IADD3 R5, PT, PT, R5, 0x4, RZ ;  /* 0x0000000405057810 */ /* 0x000fe20007ffe0ff */
[----:B--2---:R-:W-:-:S04]  /*07e0*/  FADD R7, R7, R2 ;  /* 0x0000000207077221 */ /* 0x004fc80000000000 */
[----:B---3--:R-:W-:-:S04]  /*07f0*/  FADD R7, R7, R8 ;  /* 0x0000000807077221 */ /* 0x008fc80000000000 */
[----:B----4-:R-:W-:-:S04]  /*0800*/  FADD R7, R7, R10 ;  /* 0x0000000a07077221 */ /* 0x010fc80000000000 */
[----:B-----5:R-:W-:-:S07]  /*0810*/  FADD R7, R7, R12 ;  /* 0x0000000c07077221 */ /* 0x020fce0000000000 */
.L_x_8:
[----:B------:R-:W-:Y:S05]  /*0820*/  BSYNC.RECONVERGENT B1 ;  /* 0x0000000000017941 */ /* 0x000fea0003800200 */
.L_x_7:
[----:B------:R-:W-:Y:S05]  /*0830*/  @!P1 BRA `(.L_x_1) ;  /* 0x00000000002c9947 */ /* 0x000fea0003800000 */
[----:B------:R-:W0:Y:S01]  /*0840*/  LDC R4, c[0x0][0x390] ;  /* 0x0000e400ff047b82 */ /* 0x000e220000000800 */
[----:B------:R-:W-:-:S07]  /*0850*/  IADD3 R6, PT, PT, -R6, RZ, RZ ;  /* 0x000000ff06067210 */ /* 0x000fce0007ffe1ff */
[----:B------:R-:W1:Y:S01]  /*0860*/  LDC.64 R8, c[0x0][0x380] ;  /* 0x0000e000ff087b82 */ /* 0x000e620000000a00 */
[----:B0-----:R-:W-:-:S07]  /*0870*/  IMAD R5, R5, R4, R0 ;  /* 0x0000000405057224 */ /* 0x001fce00078e0200 */
.L_x_9:
[----:B-1----:R-:W-:-:S06]  /*0880*/  IMAD.WIDE R2, R5, 0x4, R8 ;  /* 0x0000000405027825 */ /* 0x002fcc00078e0208 */
[----:B------:R-:W2:Y:S01]  /*0890*/  LDG.E R2, desc[UR6][R2.64] ;  /* 0x0000000602027981 */ /* 0x000ea2000c1e1900 */
[----:B------:R-:W-:Y:S02]  /*08a0*/  IADD3 R6, PT, PT, R6, 0x1, RZ ;  /* 0x0000000106067810 */ /* 0x000fe40007ffe0ff */
[----:B------:R-:W-:Y:S02]  /*08b0*/  IADD3 R5, PT, PT, R5, R4, RZ ;  /* 0x0000000405057210 */ /* 0x000fe40007ffe0ff */
[----:B------:R-:W-:Y:S01]  /*08c0*/  ISETP.NE.AND P0, PT, R6, RZ, PT ;  /* 0x000000ff0600720c */ /* 0x000fe20003f05270 */
[----:B--2---:R-:W-:-:S12]  /*08d0*/  FADD R7, R2, R7 ;  /* 0x0000000702077221 */ /* 0x004fd80000000000 */
[----:B------:R-:W-:Y:S05]  /*08e0*/  @P0 BRA `(.L_x_9) ;  /* 0xfffffffc00e40947 */ /* 0x000fea000383ffff */
.L_x_1:
[----:B------:R-:W-:Y:S05]  /*08f0*/  BSYNC.RECONVERGENT B0 ;  /* 0x0000000000007941 */ /* 0x000fea0003800200 */
.L_x_0:
[----:B------:R-:W0:Y:S08]  /*0900*/  LDC R9, c[0x0][0x390] ;  /* 0x0000e400ff097b82 */ /* 0x000e300000000800 */
[----:B------:R-:W1:Y:S01]  /*0910*/  LDC.64 R2, c[0x0][0x388] ;  /* 0x0000e200ff027b82 */ /* 0x000e620000000a00 */
[----:B0-----:R-:W-:-:S04]  /*0920*/  IADD3 R5, PT, PT, R9, -0x1, RZ ;  /* 0xffffffff09057810 */ /* 0x001fc80007ffe0ff */
[C---:B------:R-:W-:Y:S01]  /*0930*/  ISETP.NE.AND P0, PT, R0.reuse, R5, PT ;  /* 0x000000050000720c */ /* 0x040fe20003f05270 */
[----:B-1----:R-:W-:-:S05]  /*0940*/  IMAD.WIDE.U32 R4, R0, 0x4, R2 ;  /* 0x0000000400047825 */ /* 0x002fca00078e0002 */
[----:B------:R0:W-:Y:S01]  /*0950*/  STG.E desc[UR6][R4.64], R7 ;  /* 0x0000000704007986 */ /* 0x0001e2000c101906 */
[----:B------:R-:W-:Y:S06]  /*0960*/  BAR.SYNC.DEFER_BLOCKING 0x0 ;  /* 0x0000000000007b1d */ /* 0x000fec0000010000 */
[----:B------:R-:W-:Y:S05]  /*0970*/  @P0 EXIT ;  /* 0x000000000000094d */ /* 0x000fea0003800000 */
[----:B------:R-:W-:Y:S01]  /*0980*/  ISETP.GE.U32.AND P1, PT, R0, 0xf, PT ;  /* 0x0000000f0000780c */ /* 0x000fe20003f26070 */
[----:B------:R-:W-:Y:S01]  /*0990*/  BSSY.RECONVERGENT B0, `(.L_x_10) ;  /* 0x0000033000007945 */ /* 0x000fe20003800200 */
[----:B------:R-:W-:Y:S01]  /*09a0*/  LOP3.LUT R21, R9, 0xf, RZ, 0xc0, !PT ;  /* 0x0000000f09157812 */ /* 0x000fe200078ec0ff */
[----:B------:R-:W-:Y:S01]  /*09b0*/  HFMA2 R0, -RZ, RZ, 0, 0 ;  /* 0x00000000ff007431 */ /* 0x000fe200000001ff */
[----:B0-----:R-:W-:Y:S02]  /*09c0*/  MOV R7, RZ ;  /* 0x000000ff00077202 */ /* 0x001fe40000000f00 */
[----:B------:R-:W-:-:S07]  /*09d0*/  ISETP.NE.AND P0, PT, R21, RZ, PT ;  /* 0x000000ff1500720c */ /* 0x000fce0003f05270 */
[----:B------:R-:W-:Y:S06]  /*09e0*/  @!P1 BRA `(.L_x_11) ;  /* 0x0000000000b49947 */ /* 0x000fec0003800000 */
[----:B------:R-:W0:Y:S01]  /*09f0*/  LDCU.64 UR4, c[0x0][0x388] ;  /* 0x00007100ff0477ac */ /* 0x000e220008000a00 */
[----:B------:R-:W-:Y:S02]  /*0a00*/  LOP3.LUT R7, R9, 0x7ffffff0, RZ, 0xc0, !PT ;  /* 0x7ffffff009077812 */ /* 0x000fe400078ec0ff */
[----:B------:R-:W-:Y:S02]  /*0a10*/  MOV R0, RZ ;  /* 0x000000ff00007202 */ /* 0x000fe40000000f00 */
[----:B------:R-:W-:Y:S01]  /*0a20*/  IADD3 R23, PT, PT, -R7, RZ, RZ ;  /* 0x000000ff07177210 */ /* 0x000fe20007ffe1ff */
[----:B0-----:R-:W-:-:S04]  /*0a30*/  UIADD3 UR4, UP0, UPT, UR4, 0x20, URZ ;  /* 0x0000002004047890 */ /* 0x001fc8000ff1e0ff */
[----:B------:R-:W-:Y:S02]  /*0a40*/  UIADD3.X UR5, UPT, UPT, URZ, UR5, URZ, UP0, !UPT ;  /* 0x00000005ff057290 */ /* 0x000fe400087fe4ff */
[----:B------:R-:W-:-:S04]  /*0a50*/  MOV R4, UR4 ;  /* 0x0000000400047c02 */ /* 0x000fc80008000f00 */
[----:B------:R-:W-:-:S07]  /*0a60*/  MOV R5, UR5 ;  /* 0x0000000500057c02 */ /* 0x000fce0008000f00 */
.L_x_12:
[----:B------:R-:W2:Y:S04]  /*0a70*/  LDG.E R19, desc[UR6][R4.64+-0x20] ;  /* 0xffffe00604137981 */ /* 0x000ea8000c1e1900 */
[----:B------:R-:W3:Y:S04]  /*0a80*/  LDG.E R20, desc[UR6][R4.64+-0x1c] ;  /* 0xffffe40604147981 */ /* 0x000ee8000c1e1900 */
[----:B------:R-:W4:Y:S04]  /*0a90*/  LDG.E R22, desc[UR6][R4.64+-0x18] ;  /* 0xffffe80604167981 */ /* 0x000f28000c1e1900 */
[----:B------:R-:W5:Y:S04]  /*0aa0*/  LDG.E R24, desc[UR6][R4.64+-0x14] ;  /* 0xffffec0604187981 */ /* 0x000f68000c1e1900 */
        /* <DEDUP_REMOVED lines=11> */
[----:B------:R0:W5:Y:S01]  /*0b60*/  LDG.E R6, desc[UR6][R4.64+0x1c] ;  /* 0x00001c0604067981 */ /* 0x000162000c1e1900 */
[----:B------:R-:W-:-:S04]  /*0b70*/  IADD3 R23, PT, PT, R23, 0x10, RZ ;  /* 0x0000001017177810 */ /* 0x000fc80007ffe0ff */
[----:B------:R-:W-:Y:S02]  /*0b80*/  ISETP.NE.AND P1, PT, R23, RZ, PT ;  /* 0x000000ff1700720c */ /* 0x000fe40003f25270 */
[----:B0-----:R-:W-:-:S04]  /*0b90*/  IADD3 R4, P2, PT, R4, 0x40, RZ ;  /* 0x0000004004047810 */ /* 0x001fc80007f5e0ff */
[----:B------:R-:W-:Y:S01]  /*0ba0*/  IADD3.X R5, PT, PT, RZ, R5, RZ, P2, !PT ;  /* 0x00000005ff057210 */ /* 0x000fe200017fe4ff */
        /* <DEDUP_REMOVED lines=17> */
.L_x_11:
[----:B------:R-:W-:Y:S05]  /*0cc0*/  BSYNC.RECONVERGENT B0 ;  /* 0x0000000000007941 */ /* 0x000fea0003800200 */
.L_x_10:
[----:B------:R-:W-:Y:S05]  /*0cd0*/  @!P0 BRA `(.L_x_13) ;  /* 0x0000000000c48947 */ /* 0x000fea0003800000 */
[----:B------:R-:W-:Y:S02]  /*0ce0*/  ISETP.GE.U32.AND P0, PT, R21, 0x8, PT ;  /* 0x000000081500780c */ /* 0x000fe40003f06070 */
[----:B------:R-:W-:-:S04]  /*0cf0*/  LOP3.LUT R8, R9, 0x7, RZ, 0xc0, !PT ;  /* 0x0000000709087812 */ /* 0x000fc800078ec0ff */
[----:B------:R-:W-:-:S07]  /*0d00*/  ISETP.NE.AND P1, PT, R8, RZ, PT ;  /* 0x000000ff0800720c */ /* 0x000fce0003f25270 */
[----:B------:R-:W-:Y:S06]  /*0d10*/  @!P0 BRA `(.L_x_14) ;  /* 0x0000000000488947 */ /* 0x000fec0003800000 */
[----:B------:R-:W-:-:S05]  /*0d20*/  IMAD.WIDE.U32 R4, R7, 0x4, R2 ;  /* 0x0000000407047825 */ /* 0x000fca00078e0002 */
[----:B------:R-:W2:Y:S04]  /*0d30*/  LDG.E R11, desc[UR6][R4.64] ;  /* 0x00000006040b7981 */ /* 0x000ea8000c1e1900 */
[----:B------:R-:W3:Y:S04]  /*0d40*/  LDG.E R6, desc[UR6][R4.64+0x4] ;  /* 0x0000040604067981 */ /* 0x000ee8000c1e1900 */
[----:B------:R-:W4:Y:S04]  /*0d50*/  LDG.E R13, desc[UR6][R4.64+0x8] ;  /* 0x00000806040d7981 */ /* 0x000f28000c1e1900 */
[----:B------:R-:W5:Y:S04]  /*0d60*/  LDG.E R15, desc[UR6][R4.64+0xc] ;  /* 0x00000c06040f7981 */ /* 0x000f68000c1e1900 */
[----:B------:R-:W5:Y:S04]  /*0d70*/  LDG.E R17, desc[UR6][R4.64+0x10] ;  /* 0x0000100604117981 */ /* 0x000f68000c1e1900 */
[----:B------:R-:W5:Y:S04]  /*0d80*/  LDG.E R19, desc[UR6][R4.64+0x14] ;  /* 0x0000140604137981 */ /* 0x000f68000c1e1900 */
        /* <DEDUP_REMOVED lines=11> */
.L_x_14:
        /* <DEDUP_REMOVED lines=9> */
[----:B------:R-:W5:Y:S01]  /*0ed0*/  LDG.E R15, desc[UR6][R4.64+0xc] ;  /* 0x00000c06040f7981 */ /* 0x000f62000c1e1900 */
[----:B------:R-:W-:Y:S01]  /*0ee0*/  IADD3 R7, PT, PT, R7, 0x4, RZ ;  /* 0x0000000407077810 */ /* 0x000fe20007ffe0ff */
[----:B--2---:R-:W-:-:S04]  /*0ef0*/  FADD R11, R0, R11 ;  /* 0x0000000b000b7221 */ /* 0x004fc80000000000 */
[----:B---3--:R-:W-:-:S04]  /*0f00*/  FADD R8, R11, R8 ;  /* 0x000000080b087221 */ /* 0x008fc80000000000 */
[----:B----4-:R-:W-:-:S04]  /*0f10*/  FADD R8, R8, R13 ;  /* 0x0000000d08087221 */ /* 0x010fc80000000000 */
[----:B-----5:R-:W-:-:S07]  /*0f20*/  FADD R0, R8, R15 ;  /* 0x0000000f08007221 */ /* 0x020fce0000000000 */
.L_x_15:
[----:B------:R-:W-:Y:S05]  /*0f30*/  @!P1 BRA `(.L_x_13) ;  /* 0x00000000002c9947 */ /* 0x000fea0003800000 */
[----:B------:R-:W-:Y:S01]  /*0f40*/  IMAD.WIDE.U32 R4, R7, 0x4, R2 ;  /* 0x0000000407047825 */ /* 0x000fe200078e0002 */
[----:B------:R-:W-:-:S04]  /*0f50*/  IADD3 R6, PT, PT, -R6, RZ, RZ ;  /* 0x000000ff06067210 */ /* 0x000fc80007ffe1ff */
[----:B------:R-:W-:-:S07]  /*0f60*/  MOV R7, R5 ;  /* 0x0000000500077202 */ /* 0x000fce0000000f00 */
.L_x_16:
[----:B------:R-:W-:-:S06]  /*0f70*/  MOV R5, R7 ;  /* 0x0000000700057202 */ /* 0x000fcc0000000f00 */
[----:B------:R0:W2:Y:S01]  /*0f80*/  LDG.E R5, desc[UR6][R4.64] ;  /* 0x0000000604057981 */ /* 0x0000a2000c1e1900 */
[----:B------:R-:W-:-:S04]  /*0f90*/  IADD3 R6, PT, PT, R6, 0x1, RZ ;  /* 0x0000000106067810 */ /* 0x000fc80007ffe0ff */
[----:B------:R-:W-:Y:S02]  /*0fa0*/  ISETP.NE.AND P0, PT, R6, RZ, PT ;  /* 0x000000ff0600720c */ /* 0x000fe40003f05270 */
[----:B0-----:R-:W-:-:S04]  /*0fb0*/  IADD3 R4, P1, PT, R4, 0x4, RZ ;  /* 0x0000000404047810 */ /* 0x001fc80007f3e0ff */
[----:B------:R-:W-:Y:S01]  /*0fc0*/  IADD3.X R7, PT, PT, RZ, R7, RZ, P1, !PT ;  /* 0x00000007ff077210 */ /* 0x000fe20000ffe4ff */
[----:B--2---:R-:W-:-:S06]  /*0fd0*/  FADD R0, R5, R0 ;  /* 0x0000000005007221 */ /* 0x004fcc0000000000 */
[----:B------:R-:W-:Y:S05]  /*0fe0*/  @P0 BRA `(.L_x_16) ;  /* 0xfffffffc00e00947 */ /* 0x000fea000383ffff */
.L_x_13:
[----:B------:R-:W-:-:S05]  /*0ff0*/  IMAD.WIDE.U32 R2, R9, 0x4, R2 ;  /* 0x0000000409027825 */ /* 0x000fca00078e0002 */
[----:B------:R-:W-:Y:S01]  /*1000*/  STG.E desc[UR6][R2.64], R0 ;  /* 0x0000000002007986 */ /* 0x000fe2000c101906 */
[----:B------:R-:W-:Y:S05]  /*1010*/  EXIT ;  /* 0x000000000000794d */ /* 0x000fea0003800000 */
.L_x_17:
[----:B------:R-:W-:-:S00]  /*1020*/  BRA `(.L_x_17) ;  /* 0xfffffffc00fc7947 */ /* 0x000fc0000383ffff */
[----:B------:R-:W-:-:S00]  /*1030*/  NOP ;  /* 0x0000000000007918 */ /* 0x000fc00000000000 */
        /* <DEDUP_REMOVED lines=12> */
.L_x_18:


//--------------------- .nv.shared.reserved.0     --------------------------
	.section	.nv.shared.reserved.0,"aw",@nobits
	.weak		__nv_reservedSMEM_offset_0_alias
	.size		__nv_reservedSMEM_offset_0_alias, 0, 64
	.other		__nv_reservedSMEM_offset_0_alias,@"STO_CUDA_RESERVED_SHARED STV_DEFAULT"
__nv_reservedSMEM_offset_0_alias:
	.zero		0
	.zero		64


//--------------------- .nv.constant0._Z11sumTrianglePfS_i --------------------------
	.section	.nv.constant0._Z11sumTrianglePfS_i,"a",@progbits
	.sectionflags	@""
	.align	4
.nv.constant0._Z11sumTrianglePfS_i:
	.zero		916


//--------------------- SYMBOLS --------------------------

	.type		.nv.reservedSmem.offset0,@object
	.size		.nv.reservedSmem.offset0,0x4
